//
// Generated by NVIDIA NVVM Compiler
//
// Compiler Build ID: CL-36424714
// Cuda compilation tools, release 13.0, V13.0.88
// Based on NVVM 20.0.0
//

.version 9.0
.target sm_100
.address_size 64

	// .globl	_Z9mseKernelPKfS0_mPf

.visible .entry _Z9mseKernelPKfS0_mPf(
	.param .u64 .ptr .align 1 _Z9mseKernelPKfS0_mPf_param_0,
	.param .u64 .ptr .align 1 _Z9mseKernelPKfS0_mPf_param_1,
	.param .u64 _Z9mseKernelPKfS0_mPf_param_2,
	.param .u64 .ptr .align 1 _Z9mseKernelPKfS0_mPf_param_3
)
{
	.reg .pred 	%p<2>;
	.reg .b32 	%r<5>;
	.reg .b32 	%f<6>;
	.reg .b64 	%rd<12>;

	ld.param.u64 	%rd2, [_Z9mseKernelPKfS0_mPf_param_0];
	ld.param.u64 	%rd3, [_Z9mseKernelPKfS0_mPf_param_1];
	ld.param.u64 	%rd5, [_Z9mseKernelPKfS0_mPf_param_2];
	ld.param.u64 	%rd4, [_Z9mseKernelPKfS0_mPf_param_3];
	mov.u32 	%r1, %ctaid.x;
	mov.u32 	%r2, %ntid.x;
	mov.u32 	%r3, %tid.x;
	mad.lo.s32 	%r4, %r1, %r2, %r3;
	cvt.u64.u32 	%rd1, %r4;
	setp.le.u64 	%p1, %rd5, %rd1;
	@%p1 bra 	$L__BB0_2;
	cvta.to.global.u64 	%rd6, %rd2;
	cvta.to.global.u64 	%rd7, %rd3;
	cvta.to.global.u64 	%rd8, %rd4;
	shl.b64 	%rd9, %rd1, 2;
	add.s64 	%rd10, %rd6, %rd9;
	ld.global.f32 	%f1, [%rd10];
	add.s64 	%rd11, %rd7, %rd9;
	ld.global.f32 	%f2, [%rd11];
	sub.f32 	%f3, %f1, %f2;
	mul.f32 	%f4, %f3, %f3;
	atom.global.add.f32 	%f5, [%rd8], %f4;
$L__BB0_2:
	ret;

}


// ===== COMPILED SASS (sm_100) =====

	.target	sm_100

	.elftype	@"ET_EXEC"


//--------------------- .note.nv.tkinfo           --------------------------
	.section	.note.nv.tkinfo,"",@"SHT_NOTE"
	.sectionflags	@"SHF_NOTE_NV_TKINFO"
	.tkinfo
        /*0018*/ 	.word	0x00000002
        /*0030*/ 	.string	""
        /*0030*/ 	.string	"ptxas"
        /*0030*/ 	.string	"Cuda compilation tools, release 13.0, V13.0.88"
        /*0030*/ 	.string	"Build cuda_13.0.r13.0/compiler.36424714_0"
        /*0030*/ 	.string	"-arch sm_100 -m 64 "



//--------------------- .note.nv.cuinfo           --------------------------
	.section	.note.nv.cuinfo,"",@"SHT_NOTE"
	.sectionflags	@"SHF_NOTE_NV_CUINFO"
        /*0018*/ 	.short	0x0002
        /*001a*/ 	.short	0x0064
        /*001c*/ 	.short	0x0082
	.zero		2


//--------------------- .nv.info                  --------------------------
	.section	.nv.info,"",@"SHT_CUDA_INFO"
	.align	4


	//----- nvinfo : EIATTR_REGCOUNT
	.align		4
        /*0000*/ 	.byte	0x04, 0x2f
        /*0002*/ 	.short	(.L_1 - .L_0)
	.align		4
.L_0:
        /*0004*/ 	.word	index@(_Z9mseKernelPKfS0_mPf)
        /*0008*/ 	.word	0x0000000c


	//----- nvinfo : EIATTR_FRAME_SIZE
	.align		4
.L_1:
        /*000c*/ 	.byte	0x04, 0x11
        /*000e*/ 	.short	(.L_3 - .L_2)
	.align		4
.L_2:
        /*0010*/ 	.word	index@(_Z9mseKernelPKfS0_mPf)
        /*0014*/ 	.word	0x00000000


	//----- nvinfo : EIATTR_MIN_STACK_SIZE
	.align		4
.L_3:
        /*0018*/ 	.byte	0x04, 0x12
        /*001a*/ 	.short	(.L_5 - .L_4)
	.align		4
.L_4:
        /*001c*/ 	.word	index@(_Z9mseKernelPKfS0_mPf)
        /*0020*/ 	.word	0x00000000
.L_5:


//--------------------- .nv.compat                --------------------------
	.section	.nv.compat,"",@"SHT_CUDA_COMPAT_INFO"
	.align	4
        /*0000*/ 	.byte	0x02, 0x09, 0x00, 0x00, 0x02, 0x02, 0x01, 0x00, 0x02, 0x05, 0x05, 0x00, 0x03, 0x07, 0x01, 0x01
        /*0010*/ 	.byte	0x02, 0x03, 0x00, 0x00, 0x02, 0x06, 0x01, 0x00, 0x04, 0x0b, 0x08, 0x00, 0x09, 0x00, 0x00, 0x00
        /*0020*/ 	.byte	0x00, 0x00, 0x00, 0x00


//--------------------- .nv.info._Z9mseKernelPKfS0_mPf --------------------------
	.section	.nv.info._Z9mseKernelPKfS0_mPf,"",@"SHT_CUDA_INFO"
	.sectionflags	@""
	.align	4


	//----- nvinfo : EIATTR_CUDA_API_VERSION
	.align		4
        /*0000*/ 	.byte	0x04, 0x37
        /*0002*/ 	.short	(.L_7 - .L_6)
.L_6:
        /*0004*/ 	.word	0x00000082


	//----- nvinfo : EIATTR_KPARAM_INFO
	.align		4
.L_7:
        /*0008*/ 	.byte	0x04, 0x17
        /*000a*/ 	.short	(.L_9 - .L_8)
.L_8:
        /*000c*/ 	.word	0x00000000
        /*0010*/ 	.short	0x0003
        /*0012*/ 	.short	0x0018
        /*0014*/ 	.byte	0x00, 0xf5, 0x21, 0x00


	//----- nvinfo : EIATTR_KPARAM_INFO
	.align		4
.L_9:
        /*0018*/ 	.byte	0x04, 0x17
        /*001a*/ 	.short	(.L_11 - .L_10)
.L_10:
        /*001c*/ 	.word	0x00000000
        /*0020*/ 	.short	0x0002
        /*0022*/ 	.short	0x0010
        /*0024*/ 	.byte	0x00, 0xf0, 0x21, 0x00


	//----- nvinfo : EIATTR_KPARAM_INFO
	.align		4
.L_11:
        /*0028*/ 	.byte	0x04, 0x17
        /*002a*/ 	.short	(.L_13 - .L_12)
.L_12:
        /*002c*/ 	.word	0x00000000
        /*0030*/ 	.short	0x0001
        /*0032*/ 	.short	0x0008
        /*0034*/ 	.byte	0x00, 0xf5, 0x21, 0x00


	//----- nvinfo : EIATTR_KPARAM_INFO
	.align		4
.L_13:
        /*0038*/ 	.byte	0x04, 0x17
        /*003a*/ 	.short	(.L_15 - .L_14)
.L_14:
        /*003c*/ 	.word	0x00000000
        /*0040*/ 	.short	0x0000
        /*0042*/ 	.short	0x0000
        /*0044*/ 	.byte	0x00, 0xf5, 0x21, 0x00


	//----- nvinfo : EIATTR_SPARSE_MMA_MASK
	.align		4
.L_15:
        /*0048*/ 	.byte	0x03, 0x50
        /*004a*/ 	.short	0x0000


	//----- nvinfo : EIATTR_MAXREG_COUNT
	.align		4
        /*004c*/ 	.byte	0x03, 0x1b
        /*004e*/ 	.short	0x00ff


	//----- nvinfo : EIATTR_MERCURY_ISA_VERSION
	.align		4
        /*0050*/ 	.byte	0x03, 0x5f
        /*0052*/ 	.short	0x0101


	//----- nvinfo : EIATTR_VRC_CTA_INIT_COUNT
	.align		4
        /*0054*/ 	.byte	0x02, 0x4a
	.zero		1
	.zero		1


	//----- nvinfo : EIATTR_EXIT_INSTR_OFFSETS
	.align		4
        /*0058*/ 	.byte	0x04, 0x1c
        /*005a*/ 	.short	(.L_17 - .L_16)


	//   ....[0]....
.L_16:
        /*005c*/ 	.word	0x00000080


	//   ....[1]....
        /*0060*/ 	.word	0x00000170


	//----- nvinfo : EIATTR_CBANK_PARAM_SIZE
	.align		4
.L_17:
        /*0064*/ 	.byte	0x03, 0x19
        /*0066*/ 	.short	0x0020


	//----- nvinfo : EIATTR_PARAM_CBANK
	.align		4
        /*0068*/ 	.byte	0x04, 0x0a
        /*006a*/ 	.short	(.L_19 - .L_18)
	.align		4
.L_18:
        /*006c*/ 	.word	index@(.nv.constant0._Z9mseKernelPKfS0_mPf)
        /*0070*/ 	.short	0x0380
        /*0072*/ 	.short	0x0020


	//----- nvinfo : EIATTR_SW_WAR
	.align		4
.L_19:
        /*0074*/ 	.byte	0x04, 0x36
        /*0076*/ 	.short	(.L_21 - .L_20)
.L_20:
        /*0078*/ 	.word	0x00000008
.L_21:


//--------------------- .nv.callgraph             --------------------------
	.section	.nv.callgraph,"",@"SHT_CUDA_CALLGRAPH"
	.align	4
	.sectionentsize	8
	.align		4
        /*0000*/ 	.word	0x00000000
	.align		4
        /*0004*/ 	.word	0xffffffff
	.align		4
        /*0008*/ 	.word	0x00000000
	.align		4
        /*000c*/ 	.word	0xfffffffe
	.align		4
        /*0010*/ 	.word	0x00000000
	.align		4
        /*0014*/ 	.word	0xfffffffd
	.align		4
        /*0018*/ 	.word	0x00000000
	.align		4
        /*001c*/ 	.word	0xfffffffc


//--------------------- .text._Z9mseKernelPKfS0_mPf --------------------------
	.section	.text._Z9mseKernelPKfS0_mPf,"ax",@progbits
	.align	128
        .global         _Z9mseKernelPKfS0_mPf
        .type           _Z9mseKernelPKfS0_mPf,@function
        .size           _Z9mseKernelPKfS0_mPf,(.L_x_1 - _Z9mseKernelPKfS0_mPf)
        .other          _Z9mseKernelPKfS0_mPf,@"STO_CUDA_ENTRY STV_DEFAULT"
_Z9mseKernelPKfS0_mPf:
.text._Z9mseKernelPKfS0_mPf:
[----:B------:R-:W-:Y:S01]  /*0000*/  LDC R1, c[0x0][0x37c] ;  /* 0x0000df00ff017b82 */ /* 0x000fe20000000800 */
[----:B------:R-:W0:Y:S07]  /*0010*/  S2R R3, SR_TID.X ;  /* 0x0000000000037919 */ /* 0x000e2e0000002100 */
[----:B------:R-:W0:Y:S01]  /*0020*/  S2UR UR4, SR_CTAID.X ;  /* 0x00000000000479c3 */ /* 0x000e220000002500 */
[----:B------:R-:W1:Y:S07]  /*0030*/  LDCU.64 UR6, c[0x0][0x390] ;  /* 0x00007200ff0677ac */ /* 0x000e6e0008000a00 */
[----:B------:R-:W0:Y:S02]  /*0040*/  LDC R0, c[0x0][0x360] ;  /* 0x0000d800ff007b82 */ /* 0x000e240000000800 */
[----:B0-----:R-:W-:-:S05]  /*0050*/  IMAD R0, R0, UR4, R3 ;  /* 0x0000000400007c24 */ /* 0x001fca000f8e0203 */
[----:B-1----:R-:W-:-:S04]  /*0060*/  ISETP.GE.U32.AND P0, PT, R0, UR6, PT ;  /* 0x0000000600007c0c */ /* 0x002fc8000bf06070 */
[----:B------:R-:W-:-:S13]  /*0070*/  ISETP.GE.U32.AND.EX P0, PT, RZ, UR7, PT, P0 ;  /* 0x00000007ff007c0c */ /* 0x000fda000bf06100 */
[----:B------:R-:W-:Y:S05]  /*0080*/  @P0 EXIT ;  /* 0x000000000000094d */ /* 0x000fea0003800000 */
[----:B------:R-:W0:Y:S01]  /*0090*/  LDCU.128 UR8, c[0x0][0x380] ;  /* 0x00007000ff0877ac */ /* 0x000e220008000c00 */
[----:B------:R-:W-:Y:S01]  /*00a0*/  IMAD.SHL.U32 R6, R0, 0x4, RZ ;  /* 0x0000000400067824 */ /* 0x000fe200078e00ff */
[----:B------:R-:W-:Y:S01]  /*00b0*/  SHF.R.U32.HI R0, RZ, 0x1e, R0 ;  /* 0x0000001eff007819 */ /* 0x000fe20000011600 */
[----:B------:R-:W1:Y:S03]  /*00c0*/  LDCU.64 UR4, c[0x0][0x358] ;  /* 0x00006b00ff0477ac */ /* 0x000e660008000a00 */
[C---:B0-----:R-:W-:Y:S02]  /*00d0*/  IADD3 R4, P0, PT, R6.reuse, UR8, RZ ;  /* 0x0000000806047c10 */ /* 0x041fe4000ff1e0ff */
[----:B------:R-:W-:Y:S02]  /*00e0*/  IADD3 R6, P1, PT, R6, UR10, RZ ;  /* 0x0000000a06067c10 */ /* 0x000fe4000ff3e0ff */
[----:B------:R-:W-:-:S02]  /*00f0*/  IADD3.X R5, PT, PT, R0, UR9, RZ, P0, !PT ;  /* 0x0000000900057c10 */ /* 0x000fc400087fe4ff */
[----:B------:R-:W-:-:S03]  /*0100*/  IADD3.X R7, PT, PT, R0, UR11, RZ, P1, !PT ;  /* 0x0000000b00077c10 */ /* 0x000fc60008ffe4ff */
[----:B-1----:R-:W2:Y:S04]  /*0110*/  LDG.E R4, desc[UR4][R4.64] ;  /* 0x0000000404047981 */ /* 0x002ea8000c1e1900 */
[----:B------:R-:W2:Y:S01]  /*0120*/  LDG.E R7, desc[UR4][R6.64] ;  /* 0x0000000406077981 */ /* 0x000ea2000c1e1900 */
[----:B------:R-:W0:Y:S01]  /*0130*/  LDC.64 R2, c[0x0][0x398] ;  /* 0x0000e600ff027b82 */ /* 0x000e220000000a00 */
[----:B--2---:R-:W-:-:S04]  /*0140*/  FADD R0, R4, -R7 ;  /* 0x8000000704007221 */ /* 0x004fc80000000000 */
[----:B------:R-:W-:-:S05]  /*0150*/  FMUL R9, R0, R0 ;  /* 0x0000000000097220 */ /* 0x000fca0000400000 */
[----:B0-----:R-:W-:Y:S01]  /*0160*/  REDG.E.ADD.F32.FTZ.RN.STRONG.GPU desc[UR4][R2.64], R9 ;  /* 0x00000009020079a6 */ /* 0x001fe2000c12f304 */
[----:B------:R-:W-:Y:S05]  /*0170*/  EXIT ;  /* 0x000000000000794d */ /* 0x000fea0003800000 */
.L_x_0:
[----:B------:R-:W-:-:S00]  /*0180*/  BRA `(.L_x_0) ;  /* 0xfffffffc00fc7947 */ /* 0x000fc0000383ffff */
[----:B------:R-:W-:-:S00]  /*0190*/  NOP ;  /* 0x0000000000007918 */ /* 0x000fc00000000000 */
        /* <DEDUP_REMOVED lines=14> */
.L_x_1:


//--------------------- .nv.shared.reserved.0     --------------------------
	.section	.nv.shared.reserved.0,"aw",@nobits
	.weak		__nv_reservedSMEM_offset_0_alias
	.size		__nv_reservedSMEM_offset_0_alias, 0, 64
	.other		__nv_reservedSMEM_offset_0_alias,@"STO_CUDA_RESERVED_SHARED STV_DEFAULT"
__nv_reservedSMEM_offset_0_alias:
	.zero		0
	.zero		64


//--------------------- .nv.constant0._Z9mseKernelPKfS0_mPf --------------------------
	.section	.nv.constant0._Z9mseKernelPKfS0_mPf,"a",@progbits
	.sectionflags	@""
	.align	4
.nv.constant0._Z9mseKernelPKfS0_mPf:
	.zero		928


//--------------------- SYMBOLS --------------------------

	.type		.nv.reservedSmem.offset0,@object
	.size		.nv.reservedSmem.offset0,0x4
